//
// Generated by NVIDIA NVVM Compiler
//
// Compiler Build ID: CL-36424714
// Cuda compilation tools, release 13.0, V13.0.88
// Based on NVVM 20.0.0
//

.version 9.0
.target sm_100
.address_size 64

	// .globl	_Z5solvePfS_S_iii

.visible .entry _Z5solvePfS_S_iii(
	.param .u64 .ptr .align 1 _Z5solvePfS_S_iii_param_0,
	.param .u64 .ptr .align 1 _Z5solvePfS_S_iii_param_1,
	.param .u64 .ptr .align 1 _Z5solvePfS_S_iii_param_2,
	.param .u32 _Z5solvePfS_S_iii_param_3,
	.param .u32 _Z5solvePfS_S_iii_param_4,
	.param .u32 _Z5solvePfS_S_iii_param_5
)
{
	.reg .pred 	%p<13>;
	.reg .b32 	%r<43>;
	.reg .b32 	%f<47>;
	.reg .b64 	%rd<40>;

	ld.param.u64 	%rd8, [_Z5solvePfS_S_iii_param_0];
	ld.param.u64 	%rd9, [_Z5solvePfS_S_iii_param_1];
	ld.param.u64 	%rd10, [_Z5solvePfS_S_iii_param_2];
	ld.param.u32 	%r24, [_Z5solvePfS_S_iii_param_3];
	ld.param.u32 	%r22, [_Z5solvePfS_S_iii_param_4];
	ld.param.u32 	%r23, [_Z5solvePfS_S_iii_param_5];
	cvta.to.global.u64 	%rd1, %rd10;
	cvta.to.global.u64 	%rd2, %rd9;
	mov.u32 	%r25, %ctaid.x;
	mov.u32 	%r26, %ntid.x;
	mov.u32 	%r27, %tid.x;
	mad.lo.s32 	%r1, %r25, %r26, %r27;
	setp.ge.s32 	%p1, %r1, %r24;
	setp.lt.s32 	%p2, %r22, 1;
	or.pred  	%p3, %p1, %p2;
	@%p3 bra 	$L__BB0_15;
	setp.lt.s32 	%p4, %r23, 1;
	mul.lo.s32 	%r2, %r23, %r1;
	@%p4 bra 	$L__BB0_15;
	and.b32  	%r3, %r23, 7;
	add.s32 	%r4, %r3, -1;
	and.b32  	%r5, %r23, 3;
	and.b32  	%r6, %r23, 2147483640;
	and.b32  	%r7, %r23, 1;
	neg.s32 	%r8, %r6;
	add.s64 	%rd3, %rd1, 16;
	cvta.to.global.u64 	%rd4, %rd8;
	mul.lo.s32 	%r9, %r22, %r1;
	mov.b32 	%r37, 0;
$L__BB0_3:
	setp.lt.u32 	%p5, %r23, 8;
	add.s32 	%r30, %r37, %r9;
	mul.wide.s32 	%rd11, %r30, 4;
	add.s64 	%rd12, %rd4, %rd11;
	ld.global.f32 	%f1, [%rd12];
	mul.lo.s32 	%r11, %r37, %r23;
	mov.b32 	%r41, 0;
	@%p5 bra 	$L__BB0_6;
	mul.wide.u32 	%rd13, %r11, 4;
	add.s64 	%rd14, %rd2, %rd13;
	add.s64 	%rd39, %rd14, 16;
	mov.u32 	%r38, %r2;
	mov.u32 	%r39, %r8;
$L__BB0_5:
	.pragma "nounroll";
	mul.wide.s32 	%rd15, %r38, 4;
	add.s64 	%rd16, %rd3, %rd15;
	ld.global.f32 	%f2, [%rd39+-16];
	ld.global.f32 	%f3, [%rd16+-16];
	fma.rn.f32 	%f4, %f1, %f2, %f3;
	st.global.f32 	[%rd16+-16], %f4;
	ld.global.f32 	%f5, [%rd39+-12];
	ld.global.f32 	%f6, [%rd16+-12];
	fma.rn.f32 	%f7, %f1, %f5, %f6;
	st.global.f32 	[%rd16+-12], %f7;
	ld.global.f32 	%f8, [%rd39+-8];
	ld.global.f32 	%f9, [%rd16+-8];
	fma.rn.f32 	%f10, %f1, %f8, %f9;
	st.global.f32 	[%rd16+-8], %f10;
	ld.global.f32 	%f11, [%rd39+-4];
	ld.global.f32 	%f12, [%rd16+-4];
	fma.rn.f32 	%f13, %f1, %f11, %f12;
	st.global.f32 	[%rd16+-4], %f13;
	ld.global.f32 	%f14, [%rd39];
	ld.global.f32 	%f15, [%rd16];
	fma.rn.f32 	%f16, %f1, %f14, %f15;
	st.global.f32 	[%rd16], %f16;
	ld.global.f32 	%f17, [%rd39+4];
	ld.global.f32 	%f18, [%rd16+4];
	fma.rn.f32 	%f19, %f1, %f17, %f18;
	st.global.f32 	[%rd16+4], %f19;
	ld.global.f32 	%f20, [%rd39+8];
	ld.global.f32 	%f21, [%rd16+8];
	fma.rn.f32 	%f22, %f1, %f20, %f21;
	st.global.f32 	[%rd16+8], %f22;
	ld.global.f32 	%f23, [%rd39+12];
	ld.global.f32 	%f24, [%rd16+12];
	fma.rn.f32 	%f25, %f1, %f23, %f24;
	st.global.f32 	[%rd16+12], %f25;
	add.s32 	%r39, %r39, 8;
	add.s64 	%rd39, %rd39, 32;
	add.s32 	%r38, %r38, 8;
	setp.ne.s32 	%p6, %r39, 0;
	mov.u32 	%r41, %r6;
	@%p6 bra 	$L__BB0_5;
$L__BB0_6:
	setp.eq.s32 	%p7, %r3, 0;
	@%p7 bra 	$L__BB0_14;
	setp.lt.u32 	%p8, %r4, 3;
	@%p8 bra 	$L__BB0_9;
	add.s32 	%r31, %r41, %r11;
	mul.wide.u32 	%rd17, %r31, 4;
	add.s64 	%rd18, %rd2, %rd17;
	ld.global.f32 	%f26, [%rd18];
	add.s32 	%r32, %r41, %r2;
	mul.wide.s32 	%rd19, %r32, 4;
	add.s64 	%rd20, %rd1, %rd19;
	ld.global.f32 	%f27, [%rd20];
	fma.rn.f32 	%f28, %f1, %f26, %f27;
	st.global.f32 	[%rd20], %f28;
	cvt.u64.u32 	%rd21, %r11;
	cvt.u64.u32 	%rd22, %r41;
	add.s64 	%rd23, %rd22, %rd21;
	shl.b64 	%rd24, %rd23, 2;
	add.s64 	%rd25, %rd2, %rd24;
	ld.global.f32 	%f29, [%rd25+4];
	ld.global.f32 	%f30, [%rd20+4];
	fma.rn.f32 	%f31, %f1, %f29, %f30;
	st.global.f32 	[%rd20+4], %f31;
	ld.global.f32 	%f32, [%rd25+8];
	ld.global.f32 	%f33, [%rd20+8];
	fma.rn.f32 	%f34, %f1, %f32, %f33;
	st.global.f32 	[%rd20+8], %f34;
	ld.global.f32 	%f35, [%rd25+12];
	ld.global.f32 	%f36, [%rd20+12];
	fma.rn.f32 	%f37, %f1, %f35, %f36;
	st.global.f32 	[%rd20+12], %f37;
	add.s32 	%r41, %r41, 4;
$L__BB0_9:
	setp.eq.s32 	%p9, %r5, 0;
	@%p9 bra 	$L__BB0_14;
	setp.eq.s32 	%p10, %r5, 1;
	@%p10 bra 	$L__BB0_12;
	add.s32 	%r33, %r41, %r11;
	mul.wide.u32 	%rd26, %r33, 4;
	add.s64 	%rd27, %rd2, %rd26;
	ld.global.f32 	%f38, [%rd27];
	add.s32 	%r34, %r41, %r2;
	mul.wide.s32 	%rd28, %r34, 4;
	add.s64 	%rd29, %rd1, %rd28;
	ld.global.f32 	%f39, [%rd29];
	fma.rn.f32 	%f40, %f1, %f38, %f39;
	st.global.f32 	[%rd29], %f40;
	cvt.u64.u32 	%rd30, %r11;
	cvt.u64.u32 	%rd31, %r41;
	add.s64 	%rd32, %rd31, %rd30;
	shl.b64 	%rd33, %rd32, 2;
	add.s64 	%rd34, %rd2, %rd33;
	ld.global.f32 	%f41, [%rd34+4];
	ld.global.f32 	%f42, [%rd29+4];
	fma.rn.f32 	%f43, %f1, %f41, %f42;
	st.global.f32 	[%rd29+4], %f43;
	add.s32 	%r41, %r41, 2;
$L__BB0_12:
	setp.eq.s32 	%p11, %r7, 0;
	@%p11 bra 	$L__BB0_14;
	add.s32 	%r35, %r41, %r11;
	mul.wide.u32 	%rd35, %r35, 4;
	add.s64 	%rd36, %rd2, %rd35;
	ld.global.f32 	%f44, [%rd36];
	add.s32 	%r36, %r41, %r2;
	mul.wide.s32 	%rd37, %r36, 4;
	add.s64 	%rd38, %rd1, %rd37;
	ld.global.f32 	%f45, [%rd38];
	fma.rn.f32 	%f46, %f1, %f44, %f45;
	st.global.f32 	[%rd38], %f46;
$L__BB0_14:
	add.s32 	%r37, %r37, 1;
	setp.ne.s32 	%p12, %r37, %r22;
	@%p12 bra 	$L__BB0_3;
$L__BB0_15:
	ret;

}


// ===== COMPILED SASS (sm_100) =====

	.target	sm_100

	.elftype	@"ET_EXEC"


//--------------------- .note.nv.tkinfo           --------------------------
	.section	.note.nv.tkinfo,"",@"SHT_NOTE"
	.sectionflags	@"SHF_NOTE_NV_TKINFO"
	.tkinfo
        /*0018*/ 	.word	0x00000002
        /*0030*/ 	.string	""
        /*0030*/ 	.string	"ptxas"
        /*0030*/ 	.string	"Cuda compilation tools, release 13.0, V13.0.88"
        /*0030*/ 	.string	"Build cuda_13.0.r13.0/compiler.36424714_0"
        /*0030*/ 	.string	"-arch sm_100 -m 64 "



//--------------------- .note.nv.cuinfo           --------------------------
	.section	.note.nv.cuinfo,"",@"SHT_NOTE"
	.sectionflags	@"SHF_NOTE_NV_CUINFO"
        /*0018*/ 	.short	0x0002
        /*001a*/ 	.short	0x0064
        /*001c*/ 	.short	0x0082
	.zero		2


//--------------------- .nv.info                  --------------------------
	.section	.nv.info,"",@"SHT_CUDA_INFO"
	.align	4


	//----- nvinfo : EIATTR_REGCOUNT
	.align		4
        /*0000*/ 	.byte	0x04, 0x2f
        /*0002*/ 	.short	(.L_1 - .L_0)
	.align		4
.L_0:
        /*0004*/ 	.word	index@(_Z5solvePfS_S_iii)
        /*0008*/ 	.word	0x0000001a


	//----- nvinfo : EIATTR_FRAME_SIZE
	.align		4
.L_1:
        /*000c*/ 	.byte	0x04, 0x11
        /*000e*/ 	.short	(.L_3 - .L_2)
	.align		4
.L_2:
        /*0010*/ 	.word	index@(_Z5solvePfS_S_iii)
        /*0014*/ 	.word	0x00000000


	//----- nvinfo : EIATTR_MIN_STACK_SIZE
	.align		4
.L_3:
        /*0018*/ 	.byte	0x04, 0x12
        /*001a*/ 	.short	(.L_5 - .L_4)
	.align		4
.L_4:
        /*001c*/ 	.word	index@(_Z5solvePfS_S_iii)
        /*0020*/ 	.word	0x00000000
.L_5:


//--------------------- .nv.compat                --------------------------
	.section	.nv.compat,"",@"SHT_CUDA_COMPAT_INFO"
	.align	4
        /*0000*/ 	.byte	0x02, 0x09, 0x00, 0x00, 0x02, 0x02, 0x01, 0x00, 0x02, 0x05, 0x05, 0x00, 0x03, 0x07, 0x01, 0x01
        /*0010*/ 	.byte	0x02, 0x03, 0x00, 0x00, 0x02, 0x06, 0x01, 0x00, 0x04, 0x0b, 0x08, 0x00, 0x09, 0x00, 0x00, 0x00
        /*0020*/ 	.byte	0x00, 0x00, 0x00, 0x00


//--------------------- .nv.info._Z5solvePfS_S_iii --------------------------
	.section	.nv.info._Z5solvePfS_S_iii,"",@"SHT_CUDA_INFO"
	.sectionflags	@""
	.align	4


	//----- nvinfo : EIATTR_CUDA_API_VERSION
	.align		4
        /*0000*/ 	.byte	0x04, 0x37
        /*0002*/ 	.short	(.L_7 - .L_6)
.L_6:
        /*0004*/ 	.word	0x00000082


	//----- nvinfo : EIATTR_KPARAM_INFO
	.align		4
.L_7:
        /*0008*/ 	.byte	0x04, 0x17
        /*000a*/ 	.short	(.L_9 - .L_8)
.L_8:
        /*000c*/ 	.word	0x00000000
        /*0010*/ 	.short	0x0005
        /*0012*/ 	.short	0x0020
        /*0014*/ 	.byte	0x00, 0xf0, 0x11, 0x00


	//----- nvinfo : EIATTR_KPARAM_INFO
	.align		4
.L_9:
        /*0018*/ 	.byte	0x04, 0x17
        /*001a*/ 	.short	(.L_11 - .L_10)
.L_10:
        /*001c*/ 	.word	0x00000000
        /*0020*/ 	.short	0x0004
        /*0022*/ 	.short	0x001c
        /*0024*/ 	.byte	0x00, 0xf0, 0x11, 0x00


	//----- nvinfo : EIATTR_KPARAM_INFO
	.align		4
.L_11:
        /*0028*/ 	.byte	0x04, 0x17
        /*002a*/ 	.short	(.L_13 - .L_12)
.L_12:
        /*002c*/ 	.word	0x00000000
        /*0030*/ 	.short	0x0003
        /*0032*/ 	.short	0x0018
        /*0034*/ 	.byte	0x00, 0xf0, 0x11, 0x00


	//----- nvinfo : EIATTR_KPARAM_INFO
	.align		4
.L_13:
        /*0038*/ 	.byte	0x04, 0x17
        /*003a*/ 	.short	(.L_15 - .L_14)
.L_14:
        /*003c*/ 	.word	0x00000000
        /*0040*/ 	.short	0x0002
        /*0042*/ 	.short	0x0010
        /*0044*/ 	.byte	0x00, 0xf5, 0x21, 0x00


	//----- nvinfo : EIATTR_KPARAM_INFO
	.align		4
.L_15:
        /*0048*/ 	.byte	0x04, 0x17
        /*004a*/ 	.short	(.L_17 - .L_16)
.L_16:
        /*004c*/ 	.word	0x00000000
        /*0050*/ 	.short	0x0001
        /*0052*/ 	.short	0x0008
        /*0054*/ 	.byte	0x00, 0xf5, 0x21, 0x00


	//----- nvinfo : EIATTR_KPARAM_INFO
	.align		4
.L_17:
        /*0058*/ 	.byte	0x04, 0x17
        /*005a*/ 	.short	(.L_19 - .L_18)
.L_18:
        /*005c*/ 	.word	0x00000000
        /*0060*/ 	.short	0x0000
        /*0062*/ 	.short	0x0000
        /*0064*/ 	.byte	0x00, 0xf5, 0x21, 0x00


	//----- nvinfo : EIATTR_SPARSE_MMA_MASK
	.align		4
.L_19:
        /*0068*/ 	.byte	0x03, 0x50
        /*006a*/ 	.short	0x0000


	//----- nvinfo : EIATTR_MAXREG_COUNT
	.align		4
        /*006c*/ 	.byte	0x03, 0x1b
        /*006e*/ 	.short	0x00ff


	//----- nvinfo : EIATTR_MERCURY_ISA_VERSION
	.align		4
        /*0070*/ 	.byte	0x03, 0x5f
        /*0072*/ 	.short	0x0101


	//----- nvinfo : EIATTR_VRC_CTA_INIT_COUNT
	.align		4
        /*0074*/ 	.byte	0x02, 0x4a
	.zero		1
	.zero		1


	//----- nvinfo : EIATTR_EXIT_INSTR_OFFSETS
	.align		4
        /*0078*/ 	.byte	0x04, 0x1c
        /*007a*/ 	.short	(.L_21 - .L_20)


	//   ....[0]....
.L_20:
        /*007c*/ 	.word	0x00000080


	//   ....[1]....
        /*0080*/ 	.word	0x000000b0


	//   ....[2]....
        /*0084*/ 	.word	0x000009c0


	//----- nvinfo : EIATTR_CBANK_PARAM_SIZE
	.align		4
.L_21:
        /*0088*/ 	.byte	0x03, 0x19
        /*008a*/ 	.short	0x0024


	//----- nvinfo : EIATTR_PARAM_CBANK
	.align		4
        /*008c*/ 	.byte	0x04, 0x0a
        /*008e*/ 	.short	(.L_23 - .L_22)
	.align		4
.L_22:
        /*0090*/ 	.word	index@(.nv.constant0._Z5solvePfS_S_iii)
        /*0094*/ 	.short	0x0380
        /*0096*/ 	.short	0x0024


	//----- nvinfo : EIATTR_SW_WAR
	.align		4
.L_23:
        /*0098*/ 	.byte	0x04, 0x36
        /*009a*/ 	.short	(.L_25 - .L_24)
.L_24:
        /*009c*/ 	.word	0x00000008
.L_25:


//--------------------- .nv.callgraph             --------------------------
	.section	.nv.callgraph,"",@"SHT_CUDA_CALLGRAPH"
	.align	4
	.sectionentsize	8
	.align		4
        /*0000*/ 	.word	0x00000000
	.align		4
        /*0004*/ 	.word	0xffffffff
	.align		4
        /*0008*/ 	.word	0x00000000
	.align		4
        /*000c*/ 	.word	0xfffffffe
	.align		4
        /*0010*/ 	.word	0x00000000
	.align		4
        /*0014*/ 	.word	0xfffffffd
	.align		4
        /*0018*/ 	.word	0x00000000
	.align		4
        /*001c*/ 	.word	0xfffffffc


//--------------------- .text._Z5solvePfS_S_iii   --------------------------
	.section	.text._Z5solvePfS_S_iii,"ax",@progbits
	.align	128
        .global         _Z5solvePfS_S_iii
        .type           _Z5solvePfS_S_iii,@function
        .size           _Z5solvePfS_S_iii,(.L_x_7 - _Z5solvePfS_S_iii)
        .other          _Z5solvePfS_S_iii,@"STO_CUDA_ENTRY STV_DEFAULT"
_Z5solvePfS_S_iii:
.text._Z5solvePfS_S_iii:
[----:B------:R-:W-:Y:S01]  /*0000*/  LDC R1, c[0x0][0x37c] ;  /* 0x0000df00ff017b82 */ /* 0x000fe20000000800 */
[----:B------:R-:W0:Y:S07]  /*0010*/  S2R R0, SR_TID.X ;  /* 0x0000000000007919 */ /* 0x000e2e0000002100 */
[----:B------:R-:W0:Y:S08]  /*0020*/  S2UR UR4, SR_CTAID.X ;  /* 0x00000000000479c3 */ /* 0x000e300000002500 */
[----:B------:R-:W0:Y:S08]  /*0030*/  LDC R3, c[0x0][0x360] ;  /* 0x0000d800ff037b82 */ /* 0x000e300000000800 */
[----:B------:R-:W1:Y:S01]  /*0040*/  LDC.64 R4, c[0x0][0x398] ;  /* 0x0000e600ff047b82 */ /* 0x000e620000000a00 */
[----:B0-----:R-:W-:Y:S01]  /*0050*/  IMAD R3, R3, UR4, R0 ;  /* 0x0000000403037c24 */ /* 0x001fe2000f8e0200 */
[----:B-1----:R-:W-:-:S04]  /*0060*/  ISETP.GE.AND P0, PT, R5, 0x1, PT ;  /* 0x000000010500780c */ /* 0x002fc80003f06270 */
[----:B------:R-:W-:-:S13]  /*0070*/  ISETP.GE.OR P0, PT, R3, R4, !P0 ;  /* 0x000000040300720c */ /* 0x000fda0004706670 */
[----:B------:R-:W-:Y:S05]  /*0080*/  @P0 EXIT ;  /* 0x000000000000094d */ /* 0x000fea0003800000 */
[----:B------:R-:W0:Y:S02]  /*0090*/  LDC R4, c[0x0][0x3a0] ;  /* 0x0000e800ff047b82 */ /* 0x000e240000000800 */
[----:B0-----:R-:W-:-:S13]  /*00a0*/  ISETP.GE.AND P0, PT, R4, 0x1, PT ;  /* 0x000000010400780c */ /* 0x001fda0003f06270 */
[----:B------:R-:W-:Y:S05]  /*00b0*/  @!P0 EXIT ;  /* 0x000000000000894d */ /* 0x000fea0003800000 */
[----:B------:R-:W0:Y:S01]  /*00c0*/  LDCU.64 UR6, c[0x0][0x390] ;  /* 0x00007200ff0677ac */ /* 0x000e220008000a00 */
[----:B------:R-:W-:Y:S01]  /*00d0*/  LOP3.LUT R13, R4, 0x7, RZ, 0xc0, !PT ;  /* 0x00000007040d7812 */ /* 0x000fe200078ec0ff */
[----:B------:R-:W-:Y:S01]  /*00e0*/  IMAD R2, R3, R4, RZ ;  /* 0x0000000403027224 */ /* 0x000fe200078e02ff */
[----:B------:R-:W1:Y:S02]  /*00f0*/  LDCU.64 UR10, c[0x0][0x358] ;  /* 0x00006b00ff0a77ac */ /* 0x000e640008000a00 */
[----:B------:R-:W-:Y:S01]  /*0100*/  IADD3 R0, PT, PT, R13, -0x1, RZ ;  /* 0xffffffff0d007810 */ /* 0x000fe20007ffe0ff */
[----:B------:R-:W-:-:S03]  /*0110*/  UMOV UR4, URZ ;  /* 0x000000ff00047c82 */ /* 0x000fc60008000000 */
[----:B------:R-:W-:Y:S02]  /*0120*/  ISETP.GE.U32.AND P0, PT, R0, 0x3, PT ;  /* 0x000000030000780c */ /* 0x000fe40003f06070 */
[C---:B------:R-:W-:Y:S02]  /*0130*/  LOP3.LUT R0, R4.reuse, 0x7ffffff8, RZ, 0xc0, !PT ;  /* 0x7ffffff804007812 */ /* 0x040fe400078ec0ff */
[----:B------:R-:W-:-:S03]  /*0140*/  LOP3.LUT R4, R4, 0x3, RZ, 0xc0, !PT ;  /* 0x0000000304047812 */ /* 0x000fc600078ec0ff */
[----:B------:R-:W-:Y:S01]  /*0150*/  IMAD.MOV R5, RZ, RZ, -R0 ;  /* 0x000000ffff057224 */ /* 0x000fe200078e0a00 */
[----:B0-----:R-:W-:-:S04]  /*0160*/  UIADD3 UR5, UP0, UPT, UR6, 0x10, URZ ;  /* 0x0000001006057890 */ /* 0x001fc8000ff1e0ff */
[----:B-1----:R-:W-:-:S12]  /*0170*/  UIADD3.X UR8, UPT, UPT, URZ, UR7, URZ, UP0, !UPT ;  /* 0x00000007ff087290 */ /* 0x002fd800087fe4ff */
.L_x_5:
[----:B01-3--:R-:W0:Y:S01]  /*0180*/  LDC R10, c[0x0][0x39c] ;  /* 0x0000e700ff0a7b82 */ /* 0x00be220000000800 */
[----:B------:R-:W1:Y:S07]  /*0190*/  LDCU UR13, c[0x0][0x3a0] ;  /* 0x00007400ff0d77ac */ /* 0x000e6e0008000800 */
[----:B--2---:R-:W2:Y:S01]  /*01a0*/  LDC.64 R8, c[0x0][0x380] ;  /* 0x0000e000ff087b82 */ /* 0x004ea20000000a00 */
[----:B0-----:R-:W-:-:S04]  /*01b0*/  IMAD R7, R3, R10, UR4 ;  /* 0x0000000403077e24 */ /* 0x001fc8000f8e020a */
[----:B--2---:R-:W-:-:S05]  /*01c0*/  IMAD.WIDE R8, R7, 0x4, R8 ;  /* 0x0000000407087825 */ /* 0x004fca00078e0208 */
[----:B-----5:R0:W5:Y:S01]  /*01d0*/  LDG.E R6, desc[UR10][R8.64] ;  /* 0x0000000a08067981 */ /* 0x020162000c1e1900 */
[----:B-1----:R-:W-:Y:S01]  /*01e0*/  UISETP.GE.U32.AND UP0, UPT, UR13, 0x8, UPT ;  /* 0x000000080d00788c */ /* 0x002fe2000bf06070 */
[----:B------:R-:W-:Y:S01]  /*01f0*/  HFMA2 R7, -RZ, RZ, 0, 0 ;  /* 0x00000000ff077431 */ /* 0x000fe200000001ff */
[----:B------:R-:W-:Y:S02]  /*0200*/  UIMAD UR12, UR4, UR13, URZ ;  /* 0x0000000d040c72a4 */ /* 0x000fe4000f8e02ff */
[----:B------:R-:W-:-:S06]  /*0210*/  UIADD3 UR4, UPT, UPT, UR4, 0x1, URZ ;  /* 0x0000000104047890 */ /* 0x000fcc000fffe0ff */
[----:B------:R-:W-:Y:S01]  /*0220*/  ISETP.NE.AND P1, PT, R10, UR4, PT ;  /* 0x000000040a007c0c */ /* 0x000fe2000bf25270 */
[----:B0-----:R-:W-:-:S12]  /*0230*/  BRA.U !UP0, `(.L_x_0) ;  /* 0x0000000108d07547 */ /* 0x001fd8000b800000 */
[----:B------:R-:W0:Y:S01]  /*0240*/  LDCU.64 UR6, c[0x0][0x388] ;  /* 0x00007100ff0677ac */ /* 0x000e220008000a00 */
[----:B------:R-:W-:Y:S01]  /*0250*/  IMAD.MOV.U32 R7, RZ, RZ, R2 ;  /* 0x000000ffff077224 */ /* 0x000fe200078e0002 */
[----:B------:R-:W-:Y:S01]  /*0260*/  MOV R12, R5 ;  /* 0x00000005000c7202 */ /* 0x000fe20000000f00 */
[----:B0-----:R-:W-:-:S04]  /*0270*/  UIMAD.WIDE.U32 UR6, UR12, 0x4, UR6 ;  /* 0x000000040c0678a5 */ /* 0x001fc8000f8e0006 */
[----:B------:R-:W-:-:S04]  /*0280*/  UIADD3 UR9, UP0, UPT, UR6, 0x10, URZ ;  /* 0x0000001006097890 */ /* 0x000fc8000ff1e0ff */
[----:B------:R-:W-:Y:S02]  /*0290*/  UIADD3.X UR6, UPT, UPT, URZ, UR7, URZ, UP0, !UPT ;  /* 0x00000007ff067290 */ /* 0x000fe400087fe4ff */
[----:B------:R-:W-:-:S04]  /*02a0*/  IMAD.U32 R14, RZ, RZ, UR9 ;  /* 0x00000009ff0e7e24 */ /* 0x000fc8000f8e00ff */
[----:B------:R-:W-:-:S07]  /*02b0*/  MOV R15, UR6 ;  /* 0x00000006000f7c02 */ /* 0x000fce0008000f00 */
.L_x_1:
[----:B-1----:R-:W-:Y:S01]  /*02c0*/  MOV R11, UR8 ;  /* 0x00000008000b7c02 */ /* 0x002fe20008000f00 */
[----:B------:R-:W-:Y:S01]  /*02d0*/  IMAD.U32 R10, RZ, RZ, UR5 ;  /* 0x00000005ff0a7e24 */ /* 0x000fe2000f8e00ff */
[----:B------:R-:W-:Y:S01]  /*02e0*/  MOV R8, R14 ;  /* 0x0000000e00087202 */ /* 0x000fe20000000f00 */
[----:B------:R-:W-:Y:S02]  /*02f0*/  IMAD.MOV.U32 R9, RZ, RZ, R15 ;  /* 0x000000ffff097224 */ /* 0x000fe400078e000f */
[----:B------:R-:W-:-:S03]  /*0300*/  IMAD.WIDE R10, R7, 0x4, R10 ;  /* 0x00000004070a7825 */ /* 0x000fc600078e020a */
[----:B------:R-:W2:Y:S04]  /*0310*/  LDG.E R15, desc[UR10][R8.64+-0x10] ;  /* 0xfffff00a080f7981 */ /* 0x000ea8000c1e1900 */
[----:B------:R-:W2:Y:S04]  /*0320*/  LDG.E R17, desc[UR10][R10.64+-0x10] ;  /* 0xfffff00a0a117981 */ /* 0x000ea8000c1e1900 */
[----:B------:R-:W3:Y:S04]  /*0330*/  LDG.E R19, desc[UR10][R10.64+-0xc] ;  /* 0xfffff40a0a137981 */ /* 0x000ee8000c1e1900 */
[----:B------:R-:W4:Y:S04]  /*0340*/  LDG.E R21, desc[UR10][R10.64+-0x8] ;  /* 0xfffff80a0a157981 */ /* 0x000f28000c1e1900 */
[----:B------:R-:W4:Y:S01]  /*0350*/  LDG.E R23, desc[UR10][R10.64+-0x4] ;  /* 0xfffffc0a0a177981 */ /* 0x000f22000c1e1900 */
[----:B--2--5:R-:W-:-:S05]  /*0360*/  FFMA R15, R6, R15, R17 ;  /* 0x0000000f060f7223 */ /* 0x024fca0000000011 */
[----:B------:R0:W-:Y:S04]  /*0370*/  STG.E desc[UR10][R10.64+-0x10], R15 ;  /* 0xfffff00f0a007986 */ /* 0x0001e8000c10190a */
[----:B------:R-:W3:Y:S02]  /*0380*/  LDG.E R17, desc[UR10][R8.64+-0xc] ;  /* 0xfffff40a08117981 */ /* 0x000ee4000c1e1900 */
[----:B---3--:R-:W-:-:S05]  /*0390*/  FFMA R17, R6, R17, R19 ;  /* 0x0000001106117223 */ /* 0x008fca0000000013 */
[----:B------:R1:W-:Y:S04]  /*03a0*/  STG.E desc[UR10][R10.64+-0xc], R17 ;  /* 0xfffff4110a007986 */ /* 0x0003e8000c10190a */
[----:B------:R-:W4:Y:S02]  /*03b0*/  LDG.E R19, desc[UR10][R8.64+-0x8] ;  /* 0xfffff80a08137981 */ /* 0x000f24000c1e1900 */
[----:B----4-:R-:W-:-:S05]  /*03c0*/  FFMA R19, R6, R19, R21 ;  /* 0x0000001306137223 */ /* 0x010fca0000000015 */
[----:B------:R2:W-:Y:S04]  /*03d0*/  STG.E desc[UR10][R10.64+-0x8], R19 ;  /* 0xfffff8130a007986 */ /* 0x0005e8000c10190a */
[----:B------:R-:W3:Y:S02]  /*03e0*/  LDG.E R21, desc[UR10][R8.64+-0x4] ;  /* 0xfffffc0a08157981 */ /* 0x000ee4000c1e1900 */
[C---:B---3--:R-:W-:Y:S02]  /*03f0*/  FFMA R21, R6.reuse, R21, R23 ;  /* 0x0000001506157223 */ /* 0x048fe40000000017 */
[----:B------:R-:W3:Y:S04]  /*0400*/  LDG.E R23, desc[UR10][R10.64] ;  /* 0x0000000a0a177981 */ /* 0x000ee8000c1e1900 */
[----:B------:R4:W-:Y:S04]  /*0410*/  STG.E desc[UR10][R10.64+-0x4], R21 ;  /* 0xfffffc150a007986 */ /* 0x0009e8000c10190a */
[----:B0-----:R-:W3:Y:S02]  /*0420*/  LDG.E R15, desc[UR10][R8.64] ;  /* 0x0000000a080f7981 */ /* 0x001ee4000c1e1900 */
[----:B---3--:R-:W-:-:S02]  /*0430*/  FFMA R15, R6, R15, R23 ;  /* 0x0000000f060f7223 */ /* 0x008fc40000000017 */
[----:B------:R-:W3:Y:S04]  /*0440*/  LDG.E R23, desc[UR10][R10.64+0x4] ;  /* 0x0000040a0a177981 */ /* 0x000ee8000c1e1900 */
[----:B------:R0:W-:Y:S04]  /*0450*/  STG.E desc[UR10][R10.64], R15 ;  /* 0x0000000f0a007986 */ /* 0x0001e8000c10190a */
[----:B-1----:R-:W3:Y:S02]  /*0460*/  LDG.E R17, desc[UR10][R8.64+0x4] ;  /* 0x0000040a08117981 */ /* 0x002ee4000c1e1900 */
[----:B---3--:R-:W-:-:S02]  /*0470*/  FFMA R17, R6, R17, R23 ;  /* 0x0000001106117223 */ /* 0x008fc40000000017 */
[----:B------:R-:W3:Y:S04]  /*0480*/  LDG.E R23, desc[UR10][R10.64+0x8] ;  /* 0x0000080a0a177981 */ /* 0x000ee8000c1e1900 */
[----:B------:R1:W-:Y:S04]  /*0490*/  STG.E desc[UR10][R10.64+0x4], R17 ;  /* 0x000004110a007986 */ /* 0x0003e8000c10190a */
[----:B--2---:R-:W3:Y:S01]  /*04a0*/  LDG.E R19, desc[UR10][R8.64+0x8] ;  /* 0x0000080a08137981 */ /* 0x004ee2000c1e1900 */
[----:B------:R-:W-:Y:S01]  /*04b0*/  IADD3 R12, PT, PT, R12, 0x8, RZ ;  /* 0x000000080c0c7810 */ /* 0x000fe20007ffe0ff */
[----:B---3--:R-:W-:-:S02]  /*04c0*/  FFMA R19, R6, R19, R23 ;  /* 0x0000001306137223 */ /* 0x008fc40000000017 */
[----:B------:R-:W2:Y:S04]  /*04d0*/  LDG.E R23, desc[UR10][R10.64+0xc] ;  /* 0x00000c0a0a177981 */ /* 0x000ea8000c1e1900 */
[----:B------:R1:W-:Y:S04]  /*04e0*/  STG.E desc[UR10][R10.64+0x8], R19 ;  /* 0x000008130a007986 */ /* 0x0003e8000c10190a */
[----:B----4-:R-:W2:Y:S01]  /*04f0*/  LDG.E R21, desc[UR10][R8.64+0xc] ;  /* 0x00000c0a08157981 */ /* 0x010ea2000c1e1900 */
[----:B------:R-:W-:Y:S02]  /*0500*/  ISETP.NE.AND P2, PT, R12, RZ, PT ;  /* 0x000000ff0c00720c */ /* 0x000fe40003f45270 */
[----:B------:R-:W-:Y:S01]  /*0510*/  IADD3 R14, P3, PT, R8, 0x20, RZ ;  /* 0x00000020080e7810 */ /* 0x000fe20007f7e0ff */
[----:B------:R-:W-:-:S03]  /*0520*/  VIADD R7, R7, 0x8 ;  /* 0x0000000807077836 */ /* 0x000fc60000000000 */
[----:B0-----:R-:W-:Y:S01]  /*0530*/  IADD3.X R15, PT, PT, RZ, R9, RZ, P3, !PT ;  /* 0x00000009ff0f7210 */ /* 0x001fe20001ffe4ff */
[----:B--2---:R-:W-:-:S05]  /*0540*/  FFMA R21, R6, R21, R23 ;  /* 0x0000001506157223 */ /* 0x004fca0000000017 */
[----:B------:R1:W-:Y:S01]  /*0550*/  STG.E desc[UR10][R10.64+0xc], R21 ;  /* 0x00000c150a007986 */ /* 0x0003e2000c10190a */
[----:B------:R-:W-:Y:S05]  /*0560*/  @P2 BRA `(.L_x_1) ;  /* 0xfffffffc00542947 */ /* 0x000fea000383ffff */
[----:B------:R-:W-:-:S07]  /*0570*/  MOV R7, R0 ;  /* 0x0000000000077202 */ /* 0x000fce0000000f00 */
.L_x_0:
[----:B------:R-:W-:-:S13]  /*0580*/  ISETP.NE.AND P2, PT, R13, RZ, PT ;  /* 0x000000ff0d00720c */ /* 0x000fda0003f45270 */
[----:B------:R-:W-:Y:S05]  /*0590*/  @!P2 BRA `(.L_x_2) ;  /* 0x000000040004a947 */ /* 0x000fea0003800000 */
[----:B------:R-:W-:Y:S01]  /*05a0*/  ISETP.NE.AND P2, PT, R4, RZ, PT ;  /* 0x000000ff0400720c */ /* 0x000fe20003f45270 */
[----:B------:R-:W-:-:S12]  /*05b0*/  @!P0 BRA `(.L_x_3) ;  /* 0x0000000000708947 */ /* 0x000fd80003800000 */
[----:B------:R-:W0:Y:S01]  /*05c0*/  LDC.64 R14, c[0x0][0x388] ;  /* 0x0000e200ff0e7b82 */ /* 0x000e220000000a00 */
[----:B-1----:R-:W-:Y:S01]  /*05d0*/  IADD3 R11, PT, PT, R7, UR12, RZ ;  /* 0x0000000c070b7c10 */ /* 0x002fe2000fffe0ff */
[----:B------:R-:W-:-:S06]  /*05e0*/  IMAD.IADD R17, R2, 0x1, R7 ;  /* 0x0000000102117824 */ /* 0x000fcc00078e0207 */
[----:B------:R-:W1:Y:S01]  /*05f0*/  LDC.64 R8, c[0x0][0x390] ;  /* 0x0000e400ff087b82 */ /* 0x000e620000000a00 */
[----:B0-----:R-:W-:-:S07]  /*0600*/  IMAD.WIDE.U32 R14, R11, 0x4, R14 ;  /* 0x000000040b0e7825 */ /* 0x001fce00078e000e */
[----:B------:R-:W0:Y:S01]  /*0610*/  LDC.64 R10, c[0x0][0x388] ;  /* 0x0000e200ff0a7b82 */ /* 0x000e220000000a00 */
[----:B------:R-:W2:Y:S01]  /*0620*/  LDG.E R15, desc[UR10][R14.64] ;  /* 0x0000000a0e0f7981 */ /* 0x000ea2000c1e1900 */
[----:B-1----:R-:W-:-:S05]  /*0630*/  IMAD.WIDE R8, R17, 0x4, R8 ;  /* 0x0000000411087825 */ /* 0x002fca00078e0208 */
[----:B------:R-:W2:Y:S01]  /*0640*/  LDG.E R17, desc[UR10][R8.64] ;  /* 0x0000000a08117981 */ /* 0x000ea2000c1e1900 */
[----:B------:R-:W-:-:S03]  /*0650*/  IADD3 R12, P3, PT, R7, UR12, RZ ;  /* 0x0000000c070c7c10 */ /* 0x000fc6000ff7e0ff */
[----:B------:R-:W3:Y:S01]  /*0660*/  LDG.E R21, desc[UR10][R8.64+0x4] ;  /* 0x0000040a08157981 */ /* 0x000ee2000c1e1900 */
[----:B------:R-:W-:-:S03]  /*0670*/  IADD3.X R16, PT, PT, RZ, RZ, RZ, P3, !PT ;  /* 0x000000ffff107210 */ /* 0x000fc60001ffe4ff */
[----:B------:R-:W4:Y:S01]  /*0680*/  LDG.E R23, desc[UR10][R8.64+0xc] ;  /* 0x00000c0a08177981 */ /* 0x000f22000c1e1900 */
[----:B0-----:R-:W-:-:S04]  /*0690*/  LEA R10, P3, R12, R10, 0x2 ;  /* 0x0000000a0c0a7211 */ /* 0x001fc800078610ff */
[----:B------:R-:W-:Y:S01]  /*06a0*/  LEA.HI.X R11, R12, R11, R16, 0x2, P3 ;  /* 0x0000000b0c0b7211 */ /* 0x000fe200018f1410 */
[----:B--2--5:R-:W-:-:S05]  /*06b0*/  FFMA R17, R6, R15, R17 ;  /* 0x0000000f06117223 */ /* 0x024fca0000000011 */
[----:B------:R0:W-:Y:S04]  /*06c0*/  STG.E desc[UR10][R8.64], R17 ;  /* 0x0000001108007986 */ /* 0x0001e8000c10190a */
[----:B------:R-:W3:Y:S02]  /*06d0*/  LDG.E R19, desc[UR10][R10.64+0x4] ;  /* 0x0000040a0a137981 */ /* 0x000ee4000c1e1900 */
[C---:B---3--:R-:W-:Y:S02]  /*06e0*/  FFMA R19, R6.reuse, R19, R21 ;  /* 0x0000001306137223 */ /* 0x048fe40000000015 */
[----:B------:R-:W2:Y:S04]  /*06f0*/  LDG.E R21, desc[UR10][R8.64+0x8] ;  /* 0x0000080a08157981 */ /* 0x000ea8000c1e1900 */
[----:B------:R0:W-:Y:S04]  /*0700*/  STG.E desc[UR10][R8.64+0x4], R19 ;  /* 0x0000041308007986 */ /* 0x0001e8000c10190a */
[----:B------:R-:W2:Y:S02]  /*0710*/  LDG.E R15, desc[UR10][R10.64+0x8] ;  /* 0x0000080a0a0f7981 */ /* 0x000ea4000c1e1900 */
[----:B--2---:R-:W-:-:S05]  /*0720*/  FFMA R15, R6, R15, R21 ;  /* 0x0000000f060f7223 */ /* 0x004fca0000000015 */
[----:B------:R0:W-:Y:S04]  /*0730*/  STG.E desc[UR10][R8.64+0x8], R15 ;  /* 0x0000080f08007986 */ /* 0x0001e8000c10190a */
[----:B------:R-:W4:Y:S01]  /*0740*/  LDG.E R21, desc[UR10][R10.64+0xc] ;  /* 0x00000c0a0a157981 */ /* 0x000f22000c1e1900 */
[----:B------:R-:W-:Y:S01]  /*0750*/  IADD3 R7, PT, PT, R7, 0x4, RZ ;  /* 0x0000000407077810 */ /* 0x000fe20007ffe0ff */
[----:B----4-:R-:W-:-:S05]  /*0760*/  FFMA R21, R6, R21, R23 ;  /* 0x0000001506157223 */ /* 0x010fca0000000017 */
[----:B------:R0:W-:Y:S02]  /*0770*/  STG.E desc[UR10][R8.64+0xc], R21 ;  /* 0x00000c1508007986 */ /* 0x0001e4000c10190a */
.L_x_3:
[----:B------:R-:W-:Y:S05]  /*0780*/  @!P2 BRA `(.L_x_2) ;  /* 0x000000000088a947 */ /* 0x000fea0003800000 */
[----:B------:R-:W-:Y:S01]  /*0790*/  ISETP.NE.AND P2, PT, R4, 0x1, PT ;  /* 0x000000010400780c */ /* 0x000fe20003f45270 */
[----:B------:R-:W-:-:S12]  /*07a0*/  ULOP3.LUT UP0, URZ, UR13, 0x1, URZ, 0xc0, !UPT ;  /* 0x000000010dff7892 */ /* 0x000fd8000f80c0ff */
[----:B------:R-:W-:Y:S05]  /*07b0*/  @!P2 BRA `(.L_x_4) ;  /* 0x000000000050a947 */ /* 0x000fea0003800000 */
[----:B0-----:R-:W0:Y:S01]  /*07c0*/  LDC.64 R8, c[0x0][0x388] ;  /* 0x0000e200ff087b82 */ /* 0x001e220000000a00 */
[----:B------:R-:W-:Y:S01]  /*07d0*/  VIADD R15, R7, UR12 ;  /* 0x0000000c070f7c36 */ /* 0x000fe20008000000 */
[----:B-1----:R-:W-:-:S06]  /*07e0*/  IADD3 R17, PT, PT, R2, R7, RZ ;  /* 0x0000000702117210 */ /* 0x002fcc0007ffe0ff */
[----:B------:R-:W1:Y:S01]  /*07f0*/  LDC.64 R10, c[0x0][0x390] ;  /* 0x0000e400ff0a7b82 */ /* 0x000e620000000a00 */
[----:B0-----:R-:W-:-:S06]  /*0800*/  IMAD.WIDE.U32 R14, R15, 0x4, R8 ;  /* 0x000000040f0e7825 */ /* 0x001fcc00078e0008 */
[----:B------:R-:W2:Y:S01]  /*0810*/  LDG.E R15, desc[UR10][R14.64] ;  /* 0x0000000a0e0f7981 */ /* 0x000ea2000c1e1900 */
[----:B-1----:R-:W-:Y:S02]  /*0820*/  IMAD.WIDE R8, R17, 0x4, R10 ;  /* 0x0000000411087825 */ /* 0x002fe400078e020a */
[----:B------:R-:W0:Y:S03]  /*0830*/  LDC.64 R10, c[0x0][0x388] ;  /* 0x0000e200ff0a7b82 */ /* 0x000e260000000a00 */
[----:B------:R-:W2:Y:S01]  /*0840*/  LDG.E R17, desc[UR10][R8.64] ;  /* 0x0000000a08117981 */ /* 0x000ea2000c1e1900 */
[----:B------:R-:W-:-:S03]  /*0850*/  IADD3 R12, P2, PT, R7, UR12, RZ ;  /* 0x0000000c070c7c10 */ /* 0x000fc6000ff5e0ff */
[----:B------:R-:W3:Y:S01]  /*0860*/  LDG.E R19, desc[UR10][R8.64+0x4] ;  /* 0x0000040a08137981 */ /* 0x000ee2000c1e1900 */
[----:B------:R-:W-:Y:S02]  /*0870*/  IADD3.X R16, PT, PT, RZ, RZ, RZ, P2, !PT ;  /* 0x000000ffff107210 */ /* 0x000fe400017fe4ff */
[----:B0-----:R-:W-:-:S04]  /*0880*/  LEA R10, P2, R12, R10, 0x2 ;  /* 0x0000000a0c0a7211 */ /* 0x001fc800078410ff */
[----:B------:R-:W-:Y:S01]  /*0890*/  LEA.HI.X R11, R12, R11, R16, 0x2, P2 ;  /* 0x0000000b0c0b7211 */ /* 0x000fe200010f1410 */
[----:B--2--5:R-:W-:-:S05]  /*08a0*/  FFMA R17, R6, R15, R17 ;  /* 0x0000000f06117223 */ /* 0x024fca0000000011 */
[----:B------:R2:W-:Y:S04]  /*08b0*/  STG.E desc[UR10][R8.64], R17 ;  /* 0x0000001108007986 */ /* 0x0005e8000c10190a */
[----:B------:R-:W3:Y:S01]  /*08c0*/  LDG.E R11, desc[UR10][R10.64+0x4] ;  /* 0x0000040a0a0b7981 */ /* 0x000ee2000c1e1900 */
[----:B------:R-:W-:Y:S02]  /*08d0*/  VIADD R7, R7, 0x2 ;  /* 0x0000000207077836 */ /* 0x000fe40000000000 */
[----:B---3--:R-:W-:-:S05]  /*08e0*/  FFMA R19, R6, R11, R19 ;  /* 0x0000000b06137223 */ /* 0x008fca0000000013 */
[----:B------:R2:W-:Y:S02]  /*08f0*/  STG.E desc[UR10][R8.64+0x4], R19 ;  /* 0x0000041308007986 */ /* 0x0005e4000c10190a */
.L_x_4:
[----:B------:R-:W-:Y:S05]  /*0900*/  BRA.U !UP0, `(.L_x_2) ;  /* 0x0000000108287547 */ /* 0x000fea000b800000 */
[----:B0-2---:R-:W0:Y:S01]  /*0910*/  LDC.64 R8, c[0x0][0x388] ;  /* 0x0000e200ff087b82 */ /* 0x005e220000000a00 */
[----:B------:R-:W-:Y:S02]  /*0920*/  IADD3 R15, PT, PT, R7, UR12, RZ ;  /* 0x0000000c070f7c10 */ /* 0x000fe4000fffe0ff */
[----:B------:R-:W-:-:S05]  /*0930*/  IADD3 R7, PT, PT, R2, R7, RZ ;  /* 0x0000000702077210 */ /* 0x000fca0007ffe0ff */
[----:B-1----:R-:W1:Y:S01]  /*0940*/  LDC.64 R10, c[0x0][0x390] ;  /* 0x0000e400ff0a7b82 */ /* 0x002e620000000a00 */
[----:B0-----:R-:W-:-:S06]  /*0950*/  IMAD.WIDE.U32 R8, R15, 0x4, R8 ;  /* 0x000000040f087825 */ /* 0x001fcc00078e0008 */
[----:B------:R-:W2:Y:S01]  /*0960*/  LDG.E R9, desc[UR10][R8.64] ;  /* 0x0000000a08097981 */ /* 0x000ea2000c1e1900 */
[----:B-1----:R-:W-:-:S05]  /*0970*/  IMAD.WIDE R10, R7, 0x4, R10 ;  /* 0x00000004070a7825 */ /* 0x002fca00078e020a */
[----:B------:R-:W2:Y:S02]  /*0980*/  LDG.E R7, desc[UR10][R10.64] ;  /* 0x0000000a0a077981 */ /* 0x000ea4000c1e1900 */
[----:B--2--5:R-:W-:-:S05]  /*0990*/  FFMA R7, R6, R9, R7 ;  /* 0x0000000906077223 */ /* 0x024fca0000000007 */
[----:B------:R3:W-:Y:S02]  /*09a0*/  STG.E desc[UR10][R10.64], R7 ;  /* 0x000000070a007986 */ /* 0x0007e4000c10190a */
.L_x_2:
[----:B------:R-:W-:Y:S05]  /*09b0*/  @P1 BRA `(.L_x_5) ;  /* 0xfffffff400f01947 */ /* 0x000fea000383ffff */
[----:B------:R-:W-:Y:S05]  /*09c0*/  EXIT ;  /* 0x000000000000794d */ /* 0x000fea0003800000 */
.L_x_6:
[----:B------:R-:W-:-:S00]  /*09d0*/  BRA `(.L_x_6) ;  /* 0xfffffffc00fc7947 */ /* 0x000fc0000383ffff */
[----:B------:R-:W-:-:S00]  /*09e0*/  NOP ;  /* 0x0000000000007918 */ /* 0x000fc00000000000 */
        /* <DEDUP_REMOVED lines=9> */
.L_x_7:


//--------------------- .nv.shared.reserved.0     --------------------------
	.section	.nv.shared.reserved.0,"aw",@nobits
	.weak		__nv_reservedSMEM_offset_0_alias
	.size		__nv_reservedSMEM_offset_0_alias, 0, 64
	.other		__nv_reservedSMEM_offset_0_alias,@"STO_CUDA_RESERVED_SHARED STV_DEFAULT"
__nv_reservedSMEM_offset_0_alias:
	.zero		0
	.zero		64


//--------------------- .nv.constant0._Z5solvePfS_S_iii --------------------------
	.section	.nv.constant0._Z5solvePfS_S_iii,"a",@progbits
	.sectionflags	@""
	.align	4
.nv.constant0._Z5solvePfS_S_iii:
	.zero		932


//--------------------- SYMBOLS --------------------------

	.type		.nv.reservedSmem.offset0,@object
	.size		.nv.reservedSmem.offset0,0x4
